//
// Generated by NVIDIA NVVM Compiler
//
// Compiler Build ID: CL-36424714
// Cuda compilation tools, release 13.0, V13.0.88
// Based on NVVM 20.0.0
//

.version 9.0
.target sm_100
.address_size 64

	// .globl	_Z18modifyStructKernelP8MyStruct

.visible .entry _Z18modifyStructKernelP8MyStruct(
	.param .u64 .ptr .align 1 _Z18modifyStructKernelP8MyStruct_param_0
)
{
	.reg .pred 	%p<2>;
	.reg .b32 	%r<3>;
	.reg .b32 	%f<3>;
	.reg .b64 	%rd<3>;

	ld.param.u64 	%rd1, [_Z18modifyStructKernelP8MyStruct_param_0];
	setp.eq.s64 	%p1, %rd1, 0;
	@%p1 bra 	$L__BB0_2;
	cvta.to.global.u64 	%rd2, %rd1;
	ld.global.u32 	%r1, [%rd2];
	add.s32 	%r2, %r1, 1;
	st.global.u32 	[%rd2], %r2;
	ld.global.f32 	%f1, [%rd2+4];
	add.f32 	%f2, %f1, %f1;
	st.global.f32 	[%rd2+4], %f2;
$L__BB0_2:
	ret;

}


// ===== COMPILED SASS (sm_100) =====

	.target	sm_100

	.elftype	@"ET_EXEC"


//--------------------- .note.nv.tkinfo           --------------------------
	.section	.note.nv.tkinfo,"",@"SHT_NOTE"
	.sectionflags	@"SHF_NOTE_NV_TKINFO"
	.tkinfo
        /*0018*/ 	.word	0x00000002
        /*0030*/ 	.string	""
        /*0030*/ 	.string	"ptxas"
        /*0030*/ 	.string	"Cuda compilation tools, release 13.0, V13.0.88"
        /*0030*/ 	.string	"Build cuda_13.0.r13.0/compiler.36424714_0"
        /*0030*/ 	.string	"-arch sm_100 -m 64 "



//--------------------- .note.nv.cuinfo           --------------------------
	.section	.note.nv.cuinfo,"",@"SHT_NOTE"
	.sectionflags	@"SHF_NOTE_NV_CUINFO"
        /*0018*/ 	.short	0x0002
        /*001a*/ 	.short	0x0064
        /*001c*/ 	.short	0x0082
	.zero		2


//--------------------- .nv.info                  --------------------------
	.section	.nv.info,"",@"SHT_CUDA_INFO"
	.align	4


	//----- nvinfo : EIATTR_REGCOUNT
	.align		4
        /*0000*/ 	.byte	0x04, 0x2f
        /*0002*/ 	.short	(.L_1 - .L_0)
	.align		4
.L_0:
        /*0004*/ 	.word	index@(_Z18modifyStructKernelP8MyStruct)
        /*0008*/ 	.word	0x0000000a


	//----- nvinfo : EIATTR_FRAME_SIZE
	.align		4
.L_1:
        /*000c*/ 	.byte	0x04, 0x11
        /*000e*/ 	.short	(.L_3 - .L_2)
	.align		4
.L_2:
        /*0010*/ 	.word	index@(_Z18modifyStructKernelP8MyStruct)
        /*0014*/ 	.word	0x00000000


	//----- nvinfo : EIATTR_MIN_STACK_SIZE
	.align		4
.L_3:
        /*0018*/ 	.byte	0x04, 0x12
        /*001a*/ 	.short	(.L_5 - .L_4)
	.align		4
.L_4:
        /*001c*/ 	.word	index@(_Z18modifyStructKernelP8MyStruct)
        /*0020*/ 	.word	0x00000000
.L_5:


//--------------------- .nv.compat                --------------------------
	.section	.nv.compat,"",@"SHT_CUDA_COMPAT_INFO"
	.align	4
        /*0000*/ 	.byte	0x02, 0x09, 0x00, 0x00, 0x02, 0x02, 0x01, 0x00, 0x02, 0x05, 0x05, 0x00, 0x03, 0x07, 0x01, 0x01
        /*0010*/ 	.byte	0x02, 0x03, 0x00, 0x00, 0x02, 0x06, 0x01, 0x00, 0x04, 0x0b, 0x08, 0x00, 0x09, 0x00, 0x00, 0x00
        /*0020*/ 	.byte	0x00, 0x00, 0x00, 0x00


//--------------------- .nv.info._Z18modifyStructKernelP8MyStruct --------------------------
	.section	.nv.info._Z18modifyStructKernelP8MyStruct,"",@"SHT_CUDA_INFO"
	.sectionflags	@""
	.align	4


	//----- nvinfo : EIATTR_CUDA_API_VERSION
	.align		4
        /*0000*/ 	.byte	0x04, 0x37
        /*0002*/ 	.short	(.L_7 - .L_6)
.L_6:
        /*0004*/ 	.word	0x00000082


	//----- nvinfo : EIATTR_KPARAM_INFO
	.align		4
.L_7:
        /*0008*/ 	.byte	0x04, 0x17
        /*000a*/ 	.short	(.L_9 - .L_8)
.L_8:
        /*000c*/ 	.word	0x00000000
        /*0010*/ 	.short	0x0000
        /*0012*/ 	.short	0x0000
        /*0014*/ 	.byte	0x00, 0xf5, 0x21, 0x00


	//----- nvinfo : EIATTR_SPARSE_MMA_MASK
	.align		4
.L_9:
        /*0018*/ 	.byte	0x03, 0x50
        /*001a*/ 	.short	0x0000


	//----- nvinfo : EIATTR_MAXREG_COUNT
	.align		4
        /*001c*/ 	.byte	0x03, 0x1b
        /*001e*/ 	.short	0x00ff


	//----- nvinfo : EIATTR_MERCURY_ISA_VERSION
	.align		4
        /*0020*/ 	.byte	0x03, 0x5f
        /*0022*/ 	.short	0x0101


	//----- nvinfo : EIATTR_VRC_CTA_INIT_COUNT
	.align		4
        /*0024*/ 	.byte	0x02, 0x4a
	.zero		1
	.zero		1


	//----- nvinfo : EIATTR_EXIT_INSTR_OFFSETS
	.align		4
        /*0028*/ 	.byte	0x04, 0x1c
        /*002a*/ 	.short	(.L_11 - .L_10)


	//   ....[0]....
.L_10:
        /*002c*/ 	.word	0x00000040


	//   ....[1]....
        /*0030*/ 	.word	0x000000d0


	//----- nvinfo : EIATTR_CBANK_PARAM_SIZE
	.align		4
.L_11:
        /*0034*/ 	.byte	0x03, 0x19
        /*0036*/ 	.short	0x0008


	//----- nvinfo : EIATTR_PARAM_CBANK
	.align		4
        /*0038*/ 	.byte	0x04, 0x0a
        /*003a*/ 	.short	(.L_13 - .L_12)
	.align		4
.L_12:
        /*003c*/ 	.word	index@(.nv.constant0._Z18modifyStructKernelP8MyStruct)
        /*0040*/ 	.short	0x0380
        /*0042*/ 	.short	0x0008


	//----- nvinfo : EIATTR_SW_WAR
	.align		4
.L_13:
        /*0044*/ 	.byte	0x04, 0x36
        /*0046*/ 	.short	(.L_15 - .L_14)
.L_14:
        /*0048*/ 	.word	0x00000008
.L_15:


//--------------------- .nv.callgraph             --------------------------
	.section	.nv.callgraph,"",@"SHT_CUDA_CALLGRAPH"
	.align	4
	.sectionentsize	8
	.align		4
        /*0000*/ 	.word	0x00000000
	.align		4
        /*0004*/ 	.word	0xffffffff
	.align		4
        /*0008*/ 	.word	0x00000000
	.align		4
        /*000c*/ 	.word	0xfffffffe
	.align		4
        /*0010*/ 	.word	0x00000000
	.align		4
        /*0014*/ 	.word	0xfffffffd
	.align		4
        /*0018*/ 	.word	0x00000000
	.align		4
        /*001c*/ 	.word	0xfffffffc


//--------------------- .text._Z18modifyStructKernelP8MyStruct --------------------------
	.section	.text._Z18modifyStructKernelP8MyStruct,"ax",@progbits
	.align	128
        .global         _Z18modifyStructKernelP8MyStruct
        .type           _Z18modifyStructKernelP8MyStruct,@function
        .size           _Z18modifyStructKernelP8MyStruct,(.L_x_1 - _Z18modifyStructKernelP8MyStruct)
        .other          _Z18modifyStructKernelP8MyStruct,@"STO_CUDA_ENTRY STV_DEFAULT"
_Z18modifyStructKernelP8MyStruct:
.text._Z18modifyStructKernelP8MyStruct:
[----:B------:R-:W-:Y:S01]  /*0000*/  LDC R1, c[0x0][0x37c] ;  /* 0x0000df00ff017b82 */ /* 0x000fe20000000800 */
[----:B------:R-:W0:Y:S02]  /*0010*/  LDCU.64 UR4, c[0x0][0x380] ;  /* 0x00007000ff0477ac */ /* 0x000e240008000a00 */
[----:B0-----:R-:W-:-:S04]  /*0020*/  ISETP.NE.U32.AND P0, PT, RZ, UR4, PT ;  /* 0x00000004ff007c0c */ /* 0x001fc8000bf05070 */
[----:B------:R-:W-:-:S13]  /*0030*/  ISETP.NE.AND.EX P0, PT, RZ, UR5, PT, P0 ;  /* 0x00000005ff007c0c */ /* 0x000fda000bf05300 */
[----:B------:R-:W-:Y:S05]  /*0040*/  @!P0 EXIT ;  /* 0x000000000000894d */ /* 0x000fea0003800000 */
[----:B------:R-:W0:Y:S01]  /*0050*/  LDC.64 R2, c[0x0][0x380] ;  /* 0x0000e000ff027b82 */ /* 0x000e220000000a00 */
[----:B------:R-:W0:Y:S02]  /*0060*/  LDCU.64 UR4, c[0x0][0x358] ;  /* 0x00006b00ff0477ac */ /* 0x000e240008000a00 */
[----:B0-----:R-:W2:Y:S04]  /*0070*/  LDG.E R0, desc[UR4][R2.64] ;  /* 0x0000000402007981 */ /* 0x001ea8000c1e1900 */
[----:B------:R-:W3:Y:S01]  /*0080*/  LDG.E R4, desc[UR4][R2.64+0x4] ;  /* 0x0000040402047981 */ /* 0x000ee2000c1e1900 */
[----:B--2---:R-:W-:Y:S01]  /*0090*/  IADD3 R5, PT, PT, R0, 0x1, RZ ;  /* 0x0000000100057810 */ /* 0x004fe20007ffe0ff */
[----:B---3--:R-:W-:-:S04]  /*00a0*/  FADD R7, R4, R4 ;  /* 0x0000000404077221 */ /* 0x008fc80000000000 */
[----:B------:R-:W-:Y:S04]  /*00b0*/  STG.E desc[UR4][R2.64], R5 ;  /* 0x0000000502007986 */ /* 0x000fe8000c101904 */
[----:B------:R-:W-:Y:S01]  /*00c0*/  STG.E desc[UR4][R2.64+0x4], R7 ;  /* 0x0000040702007986 */ /* 0x000fe2000c101904 */
[----:B------:R-:W-:Y:S05]  /*00d0*/  EXIT ;  /* 0x000000000000794d */ /* 0x000fea0003800000 */
.L_x_0:
[----:B------:R-:W-:-:S00]  /*00e0*/  BRA `(.L_x_0) ;  /* 0xfffffffc00fc7947 */ /* 0x000fc0000383ffff */
[----:B------:R-:W-:-:S00]  /*00f0*/  NOP ;  /* 0x0000000000007918 */ /* 0x000fc00000000000 */
        /* <DEDUP_REMOVED lines=8> */
.L_x_1:


//--------------------- .nv.shared.reserved.0     --------------------------
	.section	.nv.shared.reserved.0,"aw",@nobits
	.weak		__nv_reservedSMEM_offset_0_alias
	.size		__nv_reservedSMEM_offset_0_alias, 0, 64
	.other		__nv_reservedSMEM_offset_0_alias,@"STO_CUDA_RESERVED_SHARED STV_DEFAULT"
__nv_reservedSMEM_offset_0_alias:
	.zero		0
	.zero		64


//--------------------- .nv.constant0._Z18modifyStructKernelP8MyStruct --------------------------
	.section	.nv.constant0._Z18modifyStructKernelP8MyStruct,"a",@progbits
	.sectionflags	@""
	.align	4
.nv.constant0._Z18modifyStructKernelP8MyStruct:
	.zero		904


//--------------------- SYMBOLS --------------------------

	.type		.nv.reservedSmem.offset0,@object
	.size		.nv.reservedSmem.offset0,0x4
